	.headerflags	@"EF_CUDA_TEXMODE_UNIFIED EF_CUDA_64BIT_ADDRESS EF_CUDA_ACCELERATORS EF_CUDA_SM90 EF_CUDA_VIRTUAL_SM(EF_CUDA_SM90)"
	.elftype	@"ET_EXEC"


//--------------------- .nv.info                  --------------------------
	.section	.nv.info,"",@"SHT_CUDA_INFO"
	.align	4


	//----- nvinfo : EIATTR_REGCOUNT
	.align		4
        /*0000*/ 	.byte	0x04, 0x2f
        /*0002*/ 	.short	(.L_1 - .L_0)
	.align		4
.L_0:
        /*0004*/ 	.word	index@(triton_poi_fused_convolution_relu_0)
        /*0008*/ 	.word	0x0000000e


	//----- nvinfo : EIATTR_MIN_STACK_SIZE
	.align		4
.L_1:
        /*000c*/ 	.byte	0x04, 0x12
        /*000e*/ 	.short	(.L_3 - .L_2)
	.align		4
.L_2:
        /*0010*/ 	.word	index@(triton_poi_fused_convolution_relu_0)
        /*0014*/ 	.word	0x00000000


	//----- nvinfo : EIATTR_FRAME_SIZE
	.align		4
.L_3:
        /*0018*/ 	.byte	0x04, 0x11
        /*001a*/ 	.short	(.L_5 - .L_4)
	.align		4
.L_4:
        /*001c*/ 	.word	index@(triton_poi_fused_convolution_relu_0)
        /*0020*/ 	.word	0x00000000


	//----- nvinfo : EIATTR_MIN_STACK_SIZE
	.align		4
.L_5:
        /*0024*/ 	.byte	0x04, 0x12
        /*0026*/ 	.short	(.L_7 - .L_6)
	.align		4
.L_6:
        /*0028*/ 	.word	index@(triton_poi_fused_convolution_relu_0)
        /*002c*/ 	.word	0x00000000
.L_7:


//--------------------- .nv.info.triton_poi_fused_convolution_relu_0 --------------------------
	.section	.nv.info.triton_poi_fused_convolution_relu_0,"",@"SHT_CUDA_INFO"
	.sectionflags	@""
	.align	4


	//----- nvinfo : EIATTR_CUDA_API_VERSION
	.align		4
        /*0000*/ 	.byte	0x04, 0x37
        /*0002*/ 	.short	(.L_9 - .L_8)
.L_8:
        /*0004*/ 	.word	0x0000007c


	//----- nvinfo : EIATTR_KPARAM_INFO
	.align		4
.L_9:
        /*0008*/ 	.byte	0x04, 0x17
        /*000a*/ 	.short	(.L_11 - .L_10)
.L_10:
        /*000c*/ 	.word	0x00000000
        /*0010*/ 	.short	0x0003
        /*0012*/ 	.short	0x0018
        /*0014*/ 	.byte	0x00, 0xf0, 0x11, 0x00


	//----- nvinfo : EIATTR_KPARAM_INFO
	.align		4
.L_11:
        /*0018*/ 	.byte	0x04, 0x17
        /*001a*/ 	.short	(.L_13 - .L_12)
.L_12:
        /*001c*/ 	.word	0x00000000
        /*0020*/ 	.short	0x0002
        /*0022*/ 	.short	0x0010
        /*0024*/ 	.byte	0x00, 0xf4, 0x21, 0x00


	//----- nvinfo : EIATTR_KPARAM_INFO
	.align		4
.L_13:
        /*0028*/ 	.byte	0x04, 0x17
        /*002a*/ 	.short	(.L_15 - .L_14)
.L_14:
        /*002c*/ 	.word	0x00000000
        /*0030*/ 	.short	0x0001
        /*0032*/ 	.short	0x0008
        /*0034*/ 	.byte	0x00, 0xf4, 0x21, 0x00


	//----- nvinfo : EIATTR_KPARAM_INFO
	.align		4
.L_15:
        /*0038*/ 	.byte	0x04, 0x17
        /*003a*/ 	.short	(.L_17 - .L_16)
.L_16:
        /*003c*/ 	.word	0x00000000
        /*0040*/ 	.short	0x0000
        /*0042*/ 	.short	0x0000
        /*0044*/ 	.byte	0x00, 0xf4, 0x21, 0x00


	//----- nvinfo : EIATTR_SPARSE_MMA_MASK
	.align		4
.L_17:
        /*0048*/ 	.byte	0x03, 0x50
        /*004a*/ 	.short	0x0000


	//----- nvinfo : EIATTR_MAXREG_COUNT
	.align		4
        /*004c*/ 	.byte	0x03, 0x1b
        /*004e*/ 	.short	0x00ff


	//----- nvinfo : EIATTR_EXIT_INSTR_OFFSETS
	.align		4
        /*0050*/ 	.byte	0x04, 0x1c
        /*0052*/ 	.short	(.L_19 - .L_18)


	//   ....[0]....
.L_18:
        /*0054*/ 	.word	0x000001b0


	//   ....[1]....
        /*0058*/ 	.word	0x000001d0


	//----- nvinfo : EIATTR_REQNTID
	.align		4
.L_19:
        /*005c*/ 	.byte	0x04, 0x10
        /*005e*/ 	.short	(.L_21 - .L_20)
.L_20:
        /*0060*/ 	.word	0x00000080
        /*0064*/ 	.word	0x00000001
        /*0068*/ 	.word	0x00000001


	//----- nvinfo : EIATTR_CBANK_PARAM_SIZE
	.align		4
.L_21:
        /*006c*/ 	.byte	0x03, 0x19
        /*006e*/ 	.short	0x001c


	//----- nvinfo : EIATTR_PARAM_CBANK
	.align		4
        /*0070*/ 	.byte	0x04, 0x0a
        /*0072*/ 	.short	(.L_23 - .L_22)
	.align		4
.L_22:
        /*0074*/ 	.word	index@(.nv.constant0.triton_poi_fused_convolution_relu_0)
        /*0078*/ 	.short	0x0210
        /*007a*/ 	.short	0x001c


	//----- nvinfo : EIATTR_SW_WAR
	.align		4
.L_23:
        /*007c*/ 	.byte	0x04, 0x36
        /*007e*/ 	.short	(.L_25 - .L_24)
.L_24:
        /*0080*/ 	.word	0x00000008
.L_25:


//--------------------- .nv.callgraph             --------------------------
	.section	.nv.callgraph,"",@"SHT_CUDA_CALLGRAPH"
	.align	4
	.sectionentsize	8
	.align		4
        /*0000*/ 	.word	0x00000000
	.align		4
        /*0004*/ 	.word	0xffffffff
	.align		4
        /*0008*/ 	.word	0x00000000
	.align		4
        /*000c*/ 	.word	0xfffffffe
	.align		4
        /*0010*/ 	.word	0x00000000
	.align		4
        /*0014*/ 	.word	0xfffffffd
	.align		4
        /*0018*/ 	.word	0x00000000
	.align		4
        /*001c*/ 	.word	0xfffffffc


//--------------------- .text.triton_poi_fused_convolution_relu_0 --------------------------
	.section	.text.triton_poi_fused_convolution_relu_0,"ax",@progbits
	.align	128
        .global         triton_poi_fused_convolution_relu_0
        .type           triton_poi_fused_convolution_relu_0,@function
        .size           triton_poi_fused_convolution_relu_0,(.L_x_1 - triton_poi_fused_convolution_relu_0)
        .other          triton_poi_fused_convolution_relu_0,@"STO_CUDA_ENTRY STV_DEFAULT"
triton_poi_fused_convolution_relu_0:
.text.triton_poi_fused_convolution_relu_0:
[----:B------:R-:W0:Y:S02]  /*0000*/  LDC R1, c[0x0][0x28] ;  /* 0x00000a00ff017b82 */ /* 0x000e240000000800 */
[----:B------:R-:W1:Y:S01]  /*0010*/  S2R R0, SR_TID.X ;  /* 0x0000000000007919 */ /* 0x000e620000002100 */
[----:B------:R-:W2:Y:S01]  /*0020*/  LDC.64 R4, c[0x0][0x218] ;  /* 0x00008600ff047b82 */ /* 0x000ea20000000a00 */
[----:B------:R-:W-:Y:S01]  /*0030*/  IMAD.MOV.U32 R11, RZ, RZ, RZ ;  /* 0x000000ffff0b7224 */ /* 0x000fe200078e00ff */
[----:B------:R-:W-:Y:S01]  /*0040*/  ULDC.64 UR4, c[0x0][0x208] ;  /* 0x0000820000047ab9 */ /* 0x000fe20000000a00 */
[----:B------:R-:W3:Y:S01]  /*0050*/  S2R R9, SR_CTAID.X ;  /* 0x0000000000097919 */ /* 0x000ee20000002500 */
[----:B-1----:R-:W-:Y:S02]  /*0060*/  LOP3.LUT R0, R0, 0x7f, RZ, 0xc0, !PT ;  /* 0x0000007f00007812 */ /* 0x002fe400078ec0ff */
[----:B---3--:R-:W-:-:S03]  /*0070*/  SHF.R.S32.HI R2, RZ, 0x18, R9 ;  /* 0x00000018ff027819 */ /* 0x008fc60000011409 */
[----:B------:R-:W-:Y:S01]  /*0080*/  IMAD R9, R9, 0x80, R0 ;  /* 0x0000008009097824 */ /* 0x000fe200078e0200 */
[----:B------:R-:W-:Y:S02]  /*0090*/  SGXT R0, R2, 0x1 ;  /* 0x000000010200781a */ /* 0x000fe40000000200 */
[----:B------:R-:W1:Y:S02]  /*00a0*/  LDC.64 R2, c[0x0][0x210] ;  /* 0x00008400ff027b82 */ /* 0x000e640000000a00 */
[----:B------:R-:W-:Y:S02]  /*00b0*/  ISETP.GE.AND P1, PT, R9, 0x100, PT ;  /* 0x000001000900780c */ /* 0x000fe40003f26270 */
[----:B------:R-:W-:-:S04]  /*00c0*/  LEA.HI R0, R0, R9, RZ, 0x4 ;  /* 0x0000000900007211 */ /* 0x000fc800078f20ff */
[----:B------:R-:W-:-:S04]  /*00d0*/  SHF.R.S32.HI R0, RZ, 0x4, R0 ;  /* 0x00000004ff007819 */ /* 0x000fc80000011400 */
[----:B------:R-:W-:-:S04]  /*00e0*/  LEA.HI R6, R0, R0, RZ, 0x2 ;  /* 0x0000000000067211 */ /* 0x000fc800078f10ff */
[----:B------:R-:W-:-:S05]  /*00f0*/  LOP3.LUT R7, R6, 0xfffffffc, RZ, 0xc0, !PT ;  /* 0xfffffffc06077812 */ /* 0x000fca00078ec0ff */
[----:B------:R-:W-:Y:S02]  /*0100*/  IMAD.IADD R7, R0, 0x1, -R7 ;  /* 0x0000000100077824 */ /* 0x000fe400078e0a07 */
[----:B------:R-:W-:Y:S02]  /*0110*/  IMAD.MOV.U32 R0, RZ, RZ, RZ ;  /* 0x000000ffff007224 */ /* 0x000fe400078e00ff */
[----:B--2---:R-:W-:Y:S02]  /*0120*/  IMAD.WIDE R4, R7, 0x4, R4 ;  /* 0x0000000407047825 */ /* 0x004fe400078e0204 */
[----:B------:R-:W2:Y:S02]  /*0130*/  LDC.64 R6, c[0x0][0x220] ;  /* 0x00008800ff067b82 */ /* 0x000ea40000000a00 */
[C---:B-1----:R-:W-:Y:S01]  /*0140*/  IMAD.WIDE R2, R9.reuse, 0x4, R2 ;  /* 0x0000000409027825 */ /* 0x042fe200078e0202 */
[----:B------:R-:W3:Y:S04]  /*0150*/  @!P1 LDG.E.EL R11, desc[UR4][R4.64] ;  /* 0x00000004040b9981 */ /* 0x000ee8000c2e1900 */
[----:B------:R-:W3:Y:S01]  /*0160*/  @!P1 LDG.E R0, desc[UR4][R2.64] ;  /* 0x0000000402009981 */ /* 0x000ee2000c1e1900 */
[----:B--2---:R-:W-:-:S04]  /*0170*/  IMAD.WIDE R6, R9, 0x4, R6 ;  /* 0x0000000409067825 */ /* 0x004fc800078e0206 */
[----:B---3--:R-:W-:Y:S01]  /*0180*/  FADD R8, R11, R0 ;  /* 0x000000000b087221 */ /* 0x008fe20000000000 */
[----:B------:R-:W-:-:S04]  /*0190*/  FSETP.GEU.AND P0, PT, R0, -R11, PT ;  /* 0x8000000b0000720b */ /* 0x000fc80003f0e000 */
[----:B------:R-:W-:Y:S01]  /*01a0*/  FSEL R9, R8, RZ, P0 ;  /* 0x000000ff08097208 */ /* 0x000fe20000000000 */
[----:B------:R-:W-:Y:S08]  /*01b0*/  @P1 EXIT ;  /* 0x000000000000194d */ /* 0x000ff00003800000 */
[----:B------:R-:W-:Y:S01]  /*01c0*/  STG.E desc[UR4][R6.64], R9 ;  /* 0x0000000906007986 */ /* 0x000fe2000c101904 */
[----:B------:R-:W-:Y:S05]  /*01d0*/  EXIT ;  /* 0x000000000000794d */ /* 0x000fea0003800000 */
.L_x_0:
[----:B------:R-:W-:-:S00]  /*01e0*/  BRA `(.L_x_0) ;  /* 0xfffffffc00fc7947 */ /* 0x000fc0000383ffff */
[----:B------:R-:W-:-:S00]  /*01f0*/  NOP ;  /* 0x0000000000007918 */ /* 0x000fc00000000000 */
        /* <DEDUP_REMOVED lines=8> */
.L_x_1:


//--------------------- .nv.constant0.triton_poi_fused_convolution_relu_0 --------------------------
	.section	.nv.constant0.triton_poi_fused_convolution_relu_0,"a",@progbits
	.sectionflags	@""
	.align	4
.nv.constant0.triton_poi_fused_convolution_relu_0:
	.zero		556
